//
// Generated by NVIDIA NVVM Compiler
//
// Compiler Build ID: CL-36424714
// Cuda compilation tools, release 13.0, V13.0.88
// Based on NVVM 20.0.0
//

.version 9.0
.target sm_100
.address_size 64

	// .globl	_Z16pairwise_hammingPKhiiPf
.extern .shared .align 16 .b8 smem[];

.visible .entry _Z16pairwise_hammingPKhiiPf(
	.param .u64 .ptr .align 1 _Z16pairwise_hammingPKhiiPf_param_0,
	.param .u32 _Z16pairwise_hammingPKhiiPf_param_1,
	.param .u32 _Z16pairwise_hammingPKhiiPf_param_2,
	.param .u64 .ptr .align 1 _Z16pairwise_hammingPKhiiPf_param_3
)
{
	.reg .pred 	%p<16>;
	.reg .b16 	%rs<9>;
	.reg .b32 	%r<48>;
	.reg .b32 	%f<7>;
	.reg .b64 	%rd<22>;

	ld.param.u64 	%rd4, [_Z16pairwise_hammingPKhiiPf_param_0];
	ld.param.u32 	%r20, [_Z16pairwise_hammingPKhiiPf_param_1];
	ld.param.u32 	%r21, [_Z16pairwise_hammingPKhiiPf_param_2];
	ld.param.u64 	%rd5, [_Z16pairwise_hammingPKhiiPf_param_3];
	mov.u32 	%r1, %ctaid.x;
	mov.u32 	%r2, %ctaid.y;
	max.s32 	%r22, %r1, %r2;
	setp.ge.s32 	%p1, %r22, %r20;
	setp.le.u32 	%p2, %r2, %r1;
	or.pred  	%p3, %p2, %p1;
	@%p3 bra 	$L__BB0_12;
	mov.u32 	%r3, %tid.x;
	setp.ge.s32 	%p4, %r3, %r21;
	mov.b32 	%r45, 0;
	mov.u32 	%r46, %r45;
	@%p4 bra 	$L__BB0_4;
	cvta.to.global.u64 	%rd1, %rd4;
	mov.u32 	%r4, %ntid.x;
	mul.lo.s32 	%r25, %r21, %r2;
	cvt.s64.s32 	%rd2, %r25;
	mul.lo.s32 	%r26, %r21, %r1;
	cvt.s64.s32 	%rd3, %r26;
	mov.b32 	%r46, 0;
	mov.u32 	%r42, %r3;
	mov.u32 	%r45, %r46;
$L__BB0_3:
	cvt.s64.s32 	%rd6, %r42;
	add.s64 	%rd7, %rd6, %rd3;
	add.s64 	%rd8, %rd1, %rd7;
	ld.global.nc.u8 	%rs1, [%rd8];
	cvt.u16.u8 	%rs2, %rs1;
	and.b16  	%rs4, %rs2, 255;
	add.s64 	%rd9, %rd6, %rd2;
	add.s64 	%rd10, %rd1, %rd9;
	ld.global.nc.u8 	%rs5, [%rd10];
	cvt.u16.u8 	%rs6, %rs5;
	and.b16  	%rs8, %rs6, 255;
	setp.ne.s16 	%p5, %rs4, 255;
	setp.ne.s16 	%p6, %rs8, 255;
	and.pred  	%p7, %p5, %p6;
	setp.ne.s16 	%p8, %rs4, %rs8;
	and.pred  	%p9, %p7, %p8;
	selp.u32 	%r27, 1, 0, %p9;
	add.s32 	%r45, %r45, %r27;
	selp.u32 	%r28, 1, 0, %p7;
	add.s32 	%r46, %r46, %r28;
	add.s32 	%r42, %r42, %r4;
	setp.lt.s32 	%p10, %r42, %r21;
	@%p10 bra 	$L__BB0_3;
$L__BB0_4:
	mov.u32 	%r47, %ntid.x;
	shl.b32 	%r29, %r47, 2;
	mov.u32 	%r30, smem;
	add.s32 	%r14, %r30, %r29;
	shl.b32 	%r31, %r3, 2;
	add.s32 	%r15, %r30, %r31;
	st.shared.u32 	[%r15], %r45;
	add.s32 	%r16, %r14, %r31;
	st.shared.u32 	[%r16], %r46;
	bar.sync 	0;
	setp.lt.u32 	%p11, %r47, 2;
	@%p11 bra 	$L__BB0_8;
$L__BB0_5:
	shr.u32 	%r18, %r47, 1;
	setp.ge.u32 	%p12, %r3, %r18;
	@%p12 bra 	$L__BB0_7;
	shl.b32 	%r32, %r18, 2;
	add.s32 	%r33, %r15, %r32;
	ld.shared.u32 	%r34, [%r33];
	ld.shared.u32 	%r35, [%r15];
	add.s32 	%r36, %r35, %r34;
	st.shared.u32 	[%r15], %r36;
	add.s32 	%r37, %r16, %r32;
	ld.shared.u32 	%r38, [%r37];
	ld.shared.u32 	%r39, [%r16];
	add.s32 	%r40, %r39, %r38;
	st.shared.u32 	[%r16], %r40;
$L__BB0_7:
	bar.sync 	0;
	setp.gt.u32 	%p13, %r47, 3;
	mov.u32 	%r47, %r18;
	@%p13 bra 	$L__BB0_5;
$L__BB0_8:
	setp.ne.s32 	%p14, %r3, 0;
	@%p14 bra 	$L__BB0_12;
	ld.shared.u32 	%r19, [%r14];
	setp.eq.s32 	%p15, %r19, 0;
	mov.f32 	%f6, 0f00000000;
	@%p15 bra 	$L__BB0_11;
	ld.shared.u32 	%r41, [smem];
	cvt.rn.f32.s32 	%f4, %r41;
	cvt.rn.f32.s32 	%f5, %r19;
	div.rn.f32 	%f6, %f4, %f5;
$L__BB0_11:
	cvta.to.global.u64 	%rd11, %rd5;
	cvt.u64.u32 	%rd12, %r1;
	mul.wide.u32 	%rd13, %r20, %r1;
	cvt.u64.u32 	%rd14, %r2;
	add.s64 	%rd15, %rd13, %rd14;
	shl.b64 	%rd16, %rd15, 2;
	add.s64 	%rd17, %rd11, %rd16;
	st.global.f32 	[%rd17], %f6;
	mul.wide.u32 	%rd18, %r20, %r2;
	add.s64 	%rd19, %rd18, %rd12;
	shl.b64 	%rd20, %rd19, 2;
	add.s64 	%rd21, %rd11, %rd20;
	st.global.f32 	[%rd21], %f6;
$L__BB0_12:
	ret;

}


// ===== COMPILED SASS (sm_100) =====

	.target	sm_100

	.elftype	@"ET_EXEC"


//--------------------- .note.nv.tkinfo           --------------------------
	.section	.note.nv.tkinfo,"",@"SHT_NOTE"
	.sectionflags	@"SHF_NOTE_NV_TKINFO"
	.tkinfo
        /*0018*/ 	.word	0x00000002
        /*0030*/ 	.string	""
        /*0030*/ 	.string	"ptxas"
        /*0030*/ 	.string	"Cuda compilation tools, release 13.0, V13.0.88"
        /*0030*/ 	.string	"Build cuda_13.0.r13.0/compiler.36424714_0"
        /*0030*/ 	.string	"-arch sm_100 -m 64 "



//--------------------- .note.nv.cuinfo           --------------------------
	.section	.note.nv.cuinfo,"",@"SHT_NOTE"
	.sectionflags	@"SHF_NOTE_NV_CUINFO"
        /*0018*/ 	.short	0x0002
        /*001a*/ 	.short	0x0064
        /*001c*/ 	.short	0x0082
	.zero		2


//--------------------- .nv.info                  --------------------------
	.section	.nv.info,"",@"SHT_CUDA_INFO"
	.align	4


	//----- nvinfo : EIATTR_REGCOUNT
	.align		4
        /*0000*/ 	.byte	0x04, 0x2f
        /*0002*/ 	.short	(.L_1 - .L_0)
	.align		4
.L_0:
        /*0004*/ 	.word	index@(_Z16pairwise_hammingPKhiiPf)
        /*0008*/ 	.word	0x00000016


	//----- nvinfo : EIATTR_FRAME_SIZE
	.align		4
.L_1:
        /*000c*/ 	.byte	0x04, 0x11
        /*000e*/ 	.short	(.L_3 - .L_2)
	.align		4
.L_2:
        /*0010*/ 	.word	index@($__internal_0_$__cuda_sm3x_div_rn_noftz_f32_slowpath)
        /*0014*/ 	.word	0x00000000


	//----- nvinfo : EIATTR_FRAME_SIZE
	.align		4
.L_3:
        /*0018*/ 	.byte	0x04, 0x11
        /*001a*/ 	.short	(.L_5 - .L_4)
	.align		4
.L_4:
        /*001c*/ 	.word	index@(_Z16pairwise_hammingPKhiiPf)
        /*0020*/ 	.word	0x00000000


	//----- nvinfo : EIATTR_MIN_STACK_SIZE
	.align		4
.L_5:
        /*0024*/ 	.byte	0x04, 0x12
        /*0026*/ 	.short	(.L_7 - .L_6)
	.align		4
.L_6:
        /*0028*/ 	.word	index@(_Z16pairwise_hammingPKhiiPf)
        /*002c*/ 	.word	0x00000000
.L_7:


//--------------------- .nv.compat                --------------------------
	.section	.nv.compat,"",@"SHT_CUDA_COMPAT_INFO"
	.align	4
        /*0000*/ 	.byte	0x02, 0x09, 0x00, 0x00, 0x02, 0x02, 0x01, 0x00, 0x02, 0x05, 0x05, 0x00, 0x03, 0x07, 0x01, 0x01
        /*0010*/ 	.byte	0x02, 0x03, 0x00, 0x00, 0x02, 0x06, 0x01, 0x00, 0x04, 0x0b, 0x08, 0x00, 0x01, 0x00, 0x00, 0x00
        /*0020*/ 	.byte	0x00, 0x00, 0x00, 0x00


//--------------------- .nv.info._Z16pairwise_hammingPKhiiPf --------------------------
	.section	.nv.info._Z16pairwise_hammingPKhiiPf,"",@"SHT_CUDA_INFO"
	.sectionflags	@""
	.align	4


	//----- nvinfo : EIATTR_CUDA_API_VERSION
	.align		4
        /*0000*/ 	.byte	0x04, 0x37
        /*0002*/ 	.short	(.L_9 - .L_8)
.L_8:
        /*0004*/ 	.word	0x00000082


	//----- nvinfo : EIATTR_KPARAM_INFO
	.align		4
.L_9:
        /*0008*/ 	.byte	0x04, 0x17
        /*000a*/ 	.short	(.L_11 - .L_10)
.L_10:
        /*000c*/ 	.word	0x00000000
        /*0010*/ 	.short	0x0003
        /*0012*/ 	.short	0x0010
        /*0014*/ 	.byte	0x00, 0xf5, 0x21, 0x00


	//----- nvinfo : EIATTR_KPARAM_INFO
	.align		4
.L_11:
        /*0018*/ 	.byte	0x04, 0x17
        /*001a*/ 	.short	(.L_13 - .L_12)
.L_12:
        /*001c*/ 	.word	0x00000000
        /*0020*/ 	.short	0x0002
        /*0022*/ 	.short	0x000c
        /*0024*/ 	.byte	0x00, 0xf0, 0x11, 0x00


	//----- nvinfo : EIATTR_KPARAM_INFO
	.align		4
.L_13:
        /*0028*/ 	.byte	0x04, 0x17
        /*002a*/ 	.short	(.L_15 - .L_14)
.L_14:
        /*002c*/ 	.word	0x00000000
        /*0030*/ 	.short	0x0001
        /*0032*/ 	.short	0x0008
        /*0034*/ 	.byte	0x00, 0xf0, 0x11, 0x00


	//----- nvinfo : EIATTR_KPARAM_INFO
	.align		4
.L_15:
        /*0038*/ 	.byte	0x04, 0x17
        /*003a*/ 	.short	(.L_17 - .L_16)
.L_16:
        /*003c*/ 	.word	0x00000000
        /*0040*/ 	.short	0x0000
        /*0042*/ 	.short	0x0000
        /*0044*/ 	.byte	0x00, 0xf5, 0x21, 0x00


	//----- nvinfo : EIATTR_SPARSE_MMA_MASK
	.align		4
.L_17:
        /*0048*/ 	.byte	0x03, 0x50
        /*004a*/ 	.short	0x0000


	//----- nvinfo : EIATTR_MAXREG_COUNT
	.align		4
        /*004c*/ 	.byte	0x03, 0x1b
        /*004e*/ 	.short	0x00ff


	//----- nvinfo : EIATTR_NUM_BARRIERS
	.align		4
        /*0050*/ 	.byte	0x02, 0x4c
        /*0052*/ 	.byte	0x01
	.zero		1


	//----- nvinfo : EIATTR_MERCURY_ISA_VERSION
	.align		4
        /*0054*/ 	.byte	0x03, 0x5f
        /*0056*/ 	.short	0x0101


	//----- nvinfo : EIATTR_VRC_CTA_INIT_COUNT
	.align		4
        /*0058*/ 	.byte	0x02, 0x4a
	.zero		1
	.zero		1


	//----- nvinfo : EIATTR_EXIT_INSTR_OFFSETS
	.align		4
        /*005c*/ 	.byte	0x04, 0x1c
        /*005e*/ 	.short	(.L_19 - .L_18)


	//   ....[0]....
.L_18:
        /*0060*/ 	.word	0x00000070


	//   ....[1]....
        /*0064*/ 	.word	0x000004c0


	//   ....[2]....
        /*0068*/ 	.word	0x000006f0


	//----- nvinfo : EIATTR_CRS_STACK_SIZE
	.align		4
.L_19:
        /*006c*/ 	.byte	0x04, 0x1e
        /*006e*/ 	.short	(.L_21 - .L_20)
.L_20:
        /*0070*/ 	.word	0x00000000


	//----- nvinfo : EIATTR_CBANK_PARAM_SIZE
	.align		4
.L_21:
        /*0074*/ 	.byte	0x03, 0x19
        /*0076*/ 	.short	0x0018


	//----- nvinfo : EIATTR_PARAM_CBANK
	.align		4
        /*0078*/ 	.byte	0x04, 0x0a
        /*007a*/ 	.short	(.L_23 - .L_22)
	.align		4
.L_22:
        /*007c*/ 	.word	index@(.nv.constant0._Z16pairwise_hammingPKhiiPf)
        /*0080*/ 	.short	0x0380
        /*0082*/ 	.short	0x0018


	//----- nvinfo : EIATTR_SW_WAR
	.align		4
.L_23:
        /*0084*/ 	.byte	0x04, 0x36
        /*0086*/ 	.short	(.L_25 - .L_24)
.L_24:
        /*0088*/ 	.word	0x00000008
.L_25:


//--------------------- .nv.callgraph             --------------------------
	.section	.nv.callgraph,"",@"SHT_CUDA_CALLGRAPH"
	.align	4
	.sectionentsize	8
	.align		4
        /*0000*/ 	.word	0x00000000
	.align		4
        /*0004*/ 	.word	0xffffffff
	.align		4
        /*0008*/ 	.word	0x00000000
	.align		4
        /*000c*/ 	.word	0xfffffffe
	.align		4
        /*0010*/ 	.word	0x00000000
	.align		4
        /*0014*/ 	.word	0xfffffffd
	.align		4
        /*0018*/ 	.word	0x00000000
	.align		4
        /*001c*/ 	.word	0xfffffffc


//--------------------- .text._Z16pairwise_hammingPKhiiPf --------------------------
	.section	.text._Z16pairwise_hammingPKhiiPf,"ax",@progbits
	.align	128
        .global         _Z16pairwise_hammingPKhiiPf
        .type           _Z16pairwise_hammingPKhiiPf,@function
        .size           _Z16pairwise_hammingPKhiiPf,(.L_x_17 - _Z16pairwise_hammingPKhiiPf)
        .other          _Z16pairwise_hammingPKhiiPf,@"STO_CUDA_ENTRY STV_DEFAULT"
_Z16pairwise_hammingPKhiiPf:
.text._Z16pairwise_hammingPKhiiPf:
[----:B------:R-:W-:Y:S01]  /*0000*/  LDC R1, c[0x0][0x37c] ;  /* 0x0000df00ff017b82 */ /* 0x000fe20000000800 */
[----:B------:R-:W0:Y:S07]  /*0010*/  S2R R4, SR_CTAID.Y ;  /* 0x0000000000047919 */ /* 0x000e2e0000002600 */
[----:B------:R-:W0:Y:S08]  /*0020*/  S2UR UR6, SR_CTAID.X ;  /* 0x00000000000679c3 */ /* 0x000e300000002500 */
[----:B------:R-:W1:Y:S01]  /*0030*/  LDC R3, c[0x0][0x388] ;  /* 0x0000e200ff037b82 */ /* 0x000e620000000800 */
[----:B0-----:R-:W-:-:S04]  /*0040*/  VIMNMX R0, PT, PT, R4, UR6, !PT ;  /* 0x0000000604007c48 */ /* 0x001fc8000ffe0100 */
[----:B-1----:R-:W-:-:S04]  /*0050*/  ISETP.GE.AND P0, PT, R0, R3, PT ;  /* 0x000000030000720c */ /* 0x002fc80003f06270 */
[----:B------:R-:W-:-:S13]  /*0060*/  ISETP.LE.U32.OR P0, PT, R4, UR6, P0 ;  /* 0x0000000604007c0c */ /* 0x000fda0008703470 */
[----:B------:R-:W-:Y:S05]  /*0070*/  @P0 EXIT ;  /* 0x000000000000094d */ /* 0x000fea0003800000 */
[----:B------:R-:W0:Y:S01]  /*0080*/  S2R R0, SR_TID.X ;  /* 0x0000000000007919 */ /* 0x000e220000002100 */
[----:B------:R-:W0:Y:S01]  /*0090*/  LDC R19, c[0x0][0x38c] ;  /* 0x0000e300ff137b82 */ /* 0x000e220000000800 */
[----:B------:R-:W1:Y:S01]  /*00a0*/  LDCU.64 UR8, c[0x0][0x358] ;  /* 0x00006b00ff0877ac */ /* 0x000e620008000a00 */
[----:B------:R-:W-:Y:S01]  /*00b0*/  BSSY.RECONVERGENT B0, `(.L_x_0) ;  /* 0x000001f000007945 */ /* 0x000fe20003800200 */
[----:B------:R-:W-:Y:S01]  /*00c0*/  CS2R R8, SRZ ;  /* 0x0000000000087805 */ /* 0x000fe2000001ff00 */
[----:B------:R-:W2:Y:S01]  /*00d0*/  LDCU.64 UR4, c[0x0][0x380] ;  /* 0x00007000ff0477ac */ /* 0x000ea20008000a00 */
[----:B0-----:R-:W-:-:S13]  /*00e0*/  ISETP.GE.AND P0, PT, R0, R19, PT ;  /* 0x000000130000720c */ /* 0x001fda0003f06270 */
[----:B-12---:R-:W-:Y:S05]  /*00f0*/  @P0 BRA `(.L_x_1) ;  /* 0x0000000000680947 */ /* 0x006fea0003800000 */
[----:B------:R-:W0:Y:S01]  /*0100*/  LDC R15, c[0x0][0x360] ;  /* 0x0000d800ff0f7b82 */ /* 0x000e220000000800 */
[----:B------:R-:W-:Y:S01]  /*0110*/  IMAD R10, R4, R19, RZ ;  /* 0x00000013040a7224 */ /* 0x000fe200078e02ff */
[----:B------:R-:W-:Y:S01]  /*0120*/  CS2R R8, SRZ ;  /* 0x0000000000087805 */ /* 0x000fe2000001ff00 */
[----:B------:R-:W-:Y:S02]  /*0130*/  IMAD R11, R19, UR6, RZ ;  /* 0x00000006130b7c24 */ /* 0x000fe4000f8e02ff */
[----:B------:R-:W-:Y:S01]  /*0140*/  IMAD.MOV.U32 R12, RZ, RZ, R0 ;  /* 0x000000ffff0c7224 */ /* 0x000fe200078e0000 */
[----:B------:R-:W-:Y:S02]  /*0150*/  SHF.R.S32.HI R16, RZ, 0x1f, R10 ;  /* 0x0000001fff107819 */ /* 0x000fe4000001140a */
[----:B------:R-:W-:-:S07]  /*0160*/  SHF.R.S32.HI R17, RZ, 0x1f, R11 ;  /* 0x0000001fff117819 */ /* 0x000fce000001140b */
.L_x_2:
[----:B------:R-:W-:Y:S02]  /*0170*/  SHF.R.S32.HI R3, RZ, 0x1f, R12 ;  /* 0x0000001fff037819 */ /* 0x000fe4000001140c */
[C---:B------:R-:W-:Y:S02]  /*0180*/  IADD3 R6, P2, P3, R12.reuse, UR4, R10 ;  /* 0x000000040c067c10 */ /* 0x040fe4000fb5e00a */
[----:B------:R-:W-:Y:S02]  /*0190*/  IADD3 R2, P0, P1, R12, UR4, R11 ;  /* 0x000000040c027c10 */ /* 0x000fe4000f91e00b */
[C---:B------:R-:W-:Y:S02]  /*01a0*/  IADD3.X R7, PT, PT, R3.reuse, UR5, R16, P2, P3 ;  /* 0x0000000503077c10 */ /* 0x040fe400097e6410 */
[----:B------:R-:W-:-:S04]  /*01b0*/  IADD3.X R3, PT, PT, R3, UR5, R17, P0, P1 ;  /* 0x0000000503037c10 */ /* 0x000fc800087e2411 */
[----:B------:R-:W2:Y:S04]  /*01c0*/  LDG.E.U8.CONSTANT R7, desc[UR8][R6.64] ;  /* 0x0000000806077981 */ /* 0x000ea8000c1e9100 */
[----:B------:R-:W3:Y:S01]  /*01d0*/  LDG.E.U8.CONSTANT R2, desc[UR8][R2.64] ;  /* 0x0000000802027981 */ /* 0x000ee2000c1e9100 */
[----:B0-----:R-:W-:Y:S02]  /*01e0*/  IMAD.IADD R12, R15, 0x1, R12 ;  /* 0x000000010f0c7824 */ /* 0x001fe400078e020c */
[----:B------:R-:W-:Y:S02]  /*01f0*/  VIADD R14, R9, 0x1 ;  /* 0x00000001090e7836 */ /* 0x000fe40000000000 */
[----:B------:R-:W-:Y:S01]  /*0200*/  VIADD R13, R8, 0x1 ;  /* 0x00000001080d7836 */ /* 0x000fe20000000000 */
[----:B------:R-:W-:-:S02]  /*0210*/  ISETP.GE.AND P2, PT, R12, R19, PT ;  /* 0x000000130c00720c */ /* 0x000fc40003f46270 */
[----:B--2---:R-:W-:-:S04]  /*0220*/  ISETP.NE.AND P0, PT, R7, 0xff, PT ;  /* 0x000000ff0700780c */ /* 0x004fc80003f05270 */
[----:B---3--:R-:W-:-:S04]  /*0230*/  ISETP.NE.AND P0, PT, R2, 0xff, P0 ;  /* 0x000000ff0200780c */ /* 0x008fc80000705270 */
[----:B------:R-:W-:-:S09]  /*0240*/  ISETP.NE.AND P1, PT, R2, R7, P0 ;  /* 0x000000070200720c */ /* 0x000fd20000725270 */
[----:B------:R-:W-:-:S04]  /*0250*/  @!P0 IMAD.MOV R14, RZ, RZ, R9 ;  /* 0x000000ffff0e8224 */ /* 0x000fc800078e0209 */
[----:B------:R-:W-:Y:S02]  /*0260*/  @!P1 IMAD.MOV R13, RZ, RZ, R8 ;  /* 0x000000ffff0d9224 */ /* 0x000fe400078e0208 */
[----:B------:R-:W-:Y:S02]  /*0270*/  IMAD.MOV.U32 R9, RZ, RZ, R14 ;  /* 0x000000ffff097224 */ /* 0x000fe400078e000e */
[----:B------:R-:W-:Y:S01]  /*0280*/  IMAD.MOV.U32 R8, RZ, RZ, R13 ;  /* 0x000000ffff087224 */ /* 0x000fe200078e000d */
[----:B------:R-:W-:Y:S06]  /*0290*/  @!P2 BRA `(.L_x_2) ;  /* 0xfffffffc00b4a947 */ /* 0x000fec000383ffff */
.L_x_1:
[----:B------:R-:W-:Y:S05]  /*02a0*/  BSYNC.RECONVERGENT B0 ;  /* 0x0000000000007941 */ /* 0x000fea0003800200 */
.L_x_0:
[----:B------:R-:W0:Y:S01]  /*02b0*/  S2UR UR5, SR_CgaCtaId ;  /* 0x00000000000579c3 */ /* 0x000e220000008800 */
[----:B------:R-:W1:Y:S01]  /*02c0*/  LDCU UR7, c[0x0][0x360] ;  /* 0x00006c00ff0777ac */ /* 0x000e620008000800 */
[----:B------:R-:W-:Y:S01]  /*02d0*/  UMOV UR4, 0x400 ;  /* 0x0000040000047882 */ /* 0x000fe20000000000 */
[----:B-1----:R-:W-:Y:S02]  /*02e0*/  UISETP.GE.U32.AND UP0, UPT, UR7, 0x2, UPT ;  /* 0x000000020700788c */ /* 0x002fe4000bf06070 */
[----:B0-----:R-:W-:-:S04]  /*02f0*/  ULEA UR4, UR5, UR4, 0x18 ;  /* 0x0000000405047291 */ /* 0x001fc8000f8ec0ff */
[----:B------:R-:W-:Y:S02]  /*0300*/  ULEA UR5, UR7, UR4, 0x2 ;  /* 0x0000000407057291 */ /* 0x000fe4000f8e10ff */
[----:B------:R-:W-:-:S04]  /*0310*/  LEA R3, R0, UR4, 0x2 ;  /* 0x0000000400037c11 */ /* 0x000fc8000f8e10ff */
[----:B------:R-:W-:Y:S01]  /*0320*/  LEA R2, R0, UR5, 0x2 ;  /* 0x0000000500027c11 */ /* 0x000fe2000f8e10ff */
[----:B------:R0:W-:Y:S04]  /*0330*/  STS [R3], R8 ;  /* 0x0000000803007388 */ /* 0x0001e80000000800 */
[----:B------:R0:W-:Y:S01]  /*0340*/  STS [R2], R9 ;  /* 0x0000000902007388 */ /* 0x0001e20000000800 */
[----:B------:R-:W-:Y:S06]  /*0350*/  BAR.SYNC.DEFER_BLOCKING 0x0 ;  /* 0x0000000000007b1d */ /* 0x000fec0000010000 */
[----:B------:R-:W-:Y:S05]  /*0360*/  BRA.U !UP0, `(.L_x_3) ;  /* 0x0000000108507547 */ /* 0x000fea000b800000 */
[----:B------:R-:W-:-:S07]  /*0370*/  IMAD.U32 R6, RZ, RZ, UR7 ;  /* 0x00000007ff067e24 */ /* 0x000fce000f8e00ff */
.L_x_6:
[----:B------:R-:W-:Y:S01]  /*0380*/  SHF.R.U32.HI R13, RZ, 0x1, R6 ;  /* 0x00000001ff0d7819 */ /* 0x000fe20000011606 */
[----:B------:R-:W-:Y:S03]  /*0390*/  BSSY.RECONVERGENT B0, `(.L_x_4) ;  /* 0x000000d000007945 */ /* 0x000fe60003800200 */
[----:B------:R-:W-:-:S13]  /*03a0*/  ISETP.GE.U32.AND P0, PT, R0, R13, PT ;  /* 0x0000000d0000720c */ /* 0x000fda0003f06070 */
[----:B-1----:R-:W-:Y:S05]  /*03b0*/  @P0 BRA `(.L_x_5) ;  /* 0x0000000000280947 */ /* 0x002fea0003800000 */
[C---:B------:R-:W-:Y:S01]  /*03c0*/  IMAD R7, R13.reuse, 0x4, R3 ;  /* 0x000000040d077824 */ /* 0x040fe200078e0203 */
[----:B0-----:R-:W-:Y:S01]  /*03d0*/  LDS R8, [R3] ;  /* 0x0000000003087984 */ /* 0x001fe20000000800 */
[----:B------:R-:W-:-:S04]  /*03e0*/  IMAD R9, R13, 0x4, R2 ;  /* 0x000000040d097824 */ /* 0x000fc800078e0202 */
[----:B------:R-:W0:Y:S02]  /*03f0*/  LDS R7, [R7] ;  /* 0x0000000007077984 */ /* 0x000e240000000800 */
[----:B0-----:R-:W-:-:S05]  /*0400*/  IMAD.IADD R8, R7, 0x1, R8 ;  /* 0x0000000107087824 */ /* 0x001fca00078e0208 */
[----:B------:R-:W-:Y:S04]  /*0410*/  STS [R3], R8 ;  /* 0x0000000803007388 */ /* 0x000fe80000000800 */
[----:B------:R-:W-:Y:S04]  /*0420*/  LDS R9, [R9] ;  /* 0x0000000009097984 */ /* 0x000fe80000000800 */
[----:B------:R-:W0:Y:S02]  /*0430*/  LDS R10, [R2] ;  /* 0x00000000020a7984 */ /* 0x000e240000000800 */
[----:B0-----:R-:W-:-:S05]  /*0440*/  IMAD.IADD R11, R9, 0x1, R10 ;  /* 0x00000001090b7824 */ /* 0x001fca00078e020a */
[----:B------:R1:W-:Y:S02]  /*0450*/  STS [R2], R11 ;  /* 0x0000000b02007388 */ /* 0x0003e40000000800 */
.L_x_5:
[----:B------:R-:W-:Y:S05]  /*0460*/  BSYNC.RECONVERGENT B0 ;  /* 0x0000000000007941 */ /* 0x000fea0003800200 */
.L_x_4:
[----:B------:R-:W-:Y:S01]  /*0470*/  BAR.SYNC.DEFER_BLOCKING 0x0 ;  /* 0x0000000000007b1d */ /* 0x000fe20000010000 */
[----:B------:R-:W-:Y:S01]  /*0480*/  ISETP.GT.U32.AND P0, PT, R6, 0x3, PT ;  /* 0x000000030600780c */ /* 0x000fe20003f04070 */
[----:B------:R-:W-:-:S12]  /*0490*/  IMAD.MOV.U32 R6, RZ, RZ, R13 ;  /* 0x000000ffff067224 */ /* 0x000fd800078e000d */
[----:B------:R-:W-:Y:S05]  /*04a0*/  @P0 BRA `(.L_x_6) ;  /* 0xfffffffc00b40947 */ /* 0x000fea000383ffff */
.L_x_3:
[----:B------:R-:W-:-:S13]  /*04b0*/  ISETP.NE.AND P0, PT, R0, RZ, PT ;  /* 0x000000ff0000720c */ /* 0x000fda0003f05270 */
[----:B------:R-:W-:Y:S05]  /*04c0*/  @P0 EXIT ;  /* 0x000000000000094d */ /* 0x000fea0003800000 */
[----:B------:R-:W2:Y:S01]  /*04d0*/  LDS R0, [UR5] ;  /* 0x00000005ff007984 */ /* 0x000ea20008000800 */
[----:B-1----:R-:W-:Y:S01]  /*04e0*/  IMAD.MOV.U32 R11, RZ, RZ, RZ ;  /* 0x000000ffff0b7224 */ /* 0x002fe200078e00ff */
[----:B--2---:R-:W-:-:S13]  /*04f0*/  ISETP.NE.AND P0, PT, R0, RZ, PT ;  /* 0x000000ff0000720c */ /* 0x004fda0003f05270 */
[----:B------:R-:W-:Y:S05]  /*0500*/  @!P0 BRA `(.L_x_7) ;  /* 0x0000000000448947 */ /* 0x000fea0003800000 */
[----:B------:R-:W1:Y:S01]  /*0510*/  S2UR UR5, SR_CgaCtaId ;  /* 0x00000000000579c3 */ /* 0x000e620000008800 */
[----:B------:R-:W-:Y:S01]  /*0520*/  UMOV UR4, 0x400 ;  /* 0x0000040000047882 */ /* 0x000fe20000000000 */
[----:B0-----:R-:W-:-:S04]  /*0530*/  I2FP.F32.S32 R3, R0 ;  /* 0x0000000000037245 */ /* 0x001fc80000201400 */
[----:B------:R-:W0:Y:S02]  /*0540*/  MUFU.RCP R6, R3 ;  /* 0x0000000300067308 */ /* 0x000e240000001000 */
[----:B0-----:R-:W-:Y:S01]  /*0550*/  FFMA R7, -R3, R6, 1 ;  /* 0x3f80000003077423 */ /* 0x001fe20000000106 */
[----:B-1----:R-:W-:-:S03]  /*0560*/  ULEA UR4, UR5, UR4, 0x18 ;  /* 0x0000000405047291 */ /* 0x002fc6000f8ec0ff */
[----:B------:R-:W-:-:S06]  /*0570*/  FFMA R7, R6, R7, R6 ;  /* 0x0000000706077223 */ /* 0x000fcc0000000006 */
[----:B------:R-:W0:Y:S02]  /*0580*/  LDS R2, [UR4] ;  /* 0x00000004ff027984 */ /* 0x000e240008000800 */
[----:B0-----:R-:W-:-:S04]  /*0590*/  I2FP.F32.S32 R0, R2 ;  /* 0x0000000200007245 */ /* 0x001fc80000201400 */
[----:B------:R-:W0:Y:S01]  /*05a0*/  FCHK P0, R0, R3 ;  /* 0x0000000300007302 */ /* 0x000e220000000000 */
[----:B------:R-:W-:-:S04]  /*05b0*/  FFMA R2, R0, R7, RZ ;  /* 0x0000000700027223 */ /* 0x000fc800000000ff */
[----:B------:R-:W-:-:S04]  /*05c0*/  FFMA R6, -R3, R2, R0 ;  /* 0x0000000203067223 */ /* 0x000fc80000000100 */
[----:B------:R-:W-:Y:S01]  /*05d0*/  FFMA R11, R7, R6, R2 ;  /* 0x00000006070b7223 */ /* 0x000fe20000000002 */
[----:B0-----:R-:W-:Y:S06]  /*05e0*/  @!P0 BRA `(.L_x_7) ;  /* 0x00000000000c8947 */ /* 0x001fec0003800000 */
[----:B------:R-:W-:-:S07]  /*05f0*/  MOV R2, 0x610 ;  /* 0x0000061000027802 */ /* 0x000fce0000000f00 */
[----:B------:R-:W-:Y:S05]  /*0600*/  CALL.REL.NOINC `($__internal_0_$__cuda_sm3x_div_rn_noftz_f32_slowpath) ;  /* 0x00000000003c7944 */ /* 0x000fea0003c00000 */
[----:B------:R-:W-:-:S07]  /*0610*/  IMAD.MOV.U32 R11, RZ, RZ, R0 ;  /* 0x000000ffff0b7224 */ /* 0x000fce00078e0000 */
.L_x_7:
[----:B------:R-:W1:Y:S01]  /*0620*/  LDC R7, c[0x0][0x388] ;  /* 0x0000e200ff077b82 */ /* 0x000e620000000800 */
[----:B------:R-:W-:Y:S01]  /*0630*/  IMAD.MOV.U32 R5, RZ, RZ, RZ ;  /* 0x000000ffff057224 */ /* 0x000fe200078e00ff */
[----:B------:R-:W-:Y:S01]  /*0640*/  UMOV UR4, UR6 ;  /* 0x0000000600047c82 */ /* 0x000fe20008000000 */
[----:B------:R-:W-:-:S05]  /*0650*/  UMOV UR5, URZ ;  /* 0x000000ff00057c82 */ /* 0x000fca0008000000 */
[----:B0-----:R-:W0:Y:S01]  /*0660*/  LDC.64 R8, c[0x0][0x390] ;  /* 0x0000e400ff087b82 */ /* 0x001e220000000a00 */
[----:B-1----:R-:W-:-:S04]  /*0670*/  IMAD.WIDE.U32 R2, R7, UR6, R4 ;  /* 0x0000000607027c25 */ /* 0x002fc8000f8e0004 */
[----:B------:R-:W-:Y:S01]  /*0680*/  IMAD.WIDE.U32 R4, R4, R7, UR4 ;  /* 0x0000000404047e25 */ /* 0x000fe2000f8e0007 */
[-C--:B0-----:R-:W-:Y:S02]  /*0690*/  LEA R6, P0, R2, R8.reuse, 0x2 ;  /* 0x0000000802067211 */ /* 0x081fe400078010ff */
[----:B------:R-:W-:Y:S02]  /*06a0*/  LEA R8, P1, R4, R8, 0x2 ;  /* 0x0000000804087211 */ /* 0x000fe400078210ff */
[-C--:B------:R-:W-:Y:S02]  /*06b0*/  LEA.HI.X R7, R2, R9.reuse, R3, 0x2, P0 ;  /* 0x0000000902077211 */ /* 0x080fe400000f1403 */
[----:B------:R-:W-:-:S03]  /*06c0*/  LEA.HI.X R9, R4, R9, R5, 0x2, P1 ;  /* 0x0000000904097211 */ /* 0x000fc600008f1405 */
[----:B------:R-:W-:Y:S04]  /*06d0*/  STG.E desc[UR8][R6.64], R11 ;  /* 0x0000000b06007986 */ /* 0x000fe8000c101908 */
[----:B------:R-:W-:Y:S01]  /*06e0*/  STG.E desc[UR8][R8.64], R11 ;  /* 0x0000000b08007986 */ /* 0x000fe2000c101908 */
[----:B------:R-:W-:Y:S05]  /*06f0*/  EXIT ;  /* 0x000000000000794d */ /* 0x000fea0003800000 */
        .weak           $__internal_0_$__cuda_sm3x_div_rn_noftz_f32_slowpath
        .type           $__internal_0_$__cuda_sm3x_div_rn_noftz_f32_slowpath,@function
        .size           $__internal_0_$__cuda_sm3x_div_rn_noftz_f32_slowpath,(.L_x_17 - $__internal_0_$__cuda_sm3x_div_rn_noftz_f32_slowpath)
$__internal_0_$__cuda_sm3x_div_rn_noftz_f32_slowpath:
[--C-:B------:R-:W-:Y:S01]  /*0700*/  SHF.R.U32.HI R7, RZ, 0x17, R3.reuse ;  /* 0x00000017ff077819 */ /* 0x100fe20000011603 */
[--C-:B------:R-:W-:Y:S01]  /*0710*/  IMAD.MOV.U32 R8, RZ, RZ, R0.reuse ;  /* 0x000000ffff087224 */ /* 0x100fe200078e0000 */
[----:B------:R-:W-:Y:S01]  /*0720*/  SHF.R.U32.HI R6, RZ, 0x17, R0 ;  /* 0x00000017ff067819 */ /* 0x000fe20000011600 */
[----:B------:R-:W-:Y:S01]  /*0730*/  IMAD.MOV.U32 R9, RZ, RZ, R3 ;  /* 0x000000ffff097224 */ /* 0x000fe200078e0003 */
[----:B------:R-:W-:Y:S02]  /*0740*/  LOP3.LUT R7, R7, 0xff, RZ, 0xc0, !PT ;  /* 0x000000ff07077812 */ /* 0x000fe400078ec0ff */
[----:B------:R-:W-:-:S03]  /*0750*/  LOP3.LUT R6, R6, 0xff, RZ, 0xc0, !PT ;  /* 0x000000ff06067812 */ /* 0x000fc600078ec0ff */
[----:B------:R-:W-:Y:S02]  /*0760*/  VIADD R12, R7, 0xffffffff ;  /* 0xffffffff070c7836 */ /* 0x000fe40000000000 */
[----:B------:R-:W-:-:S03]  /*0770*/  VIADD R11, R6, 0xffffffff ;  /* 0xffffffff060b7836 */ /* 0x000fc60000000000 */
[----:B------:R-:W-:-:S04]  /*0780*/  ISETP.GT.U32.AND P0, PT, R12, 0xfd, PT ;  /* 0x000000fd0c00780c */ /* 0x000fc80003f04070 */
[----:B------:R-:W-:-:S13]  /*0790*/  ISETP.GT.U32.OR P0, PT, R11, 0xfd, P0 ;  /* 0x000000fd0b00780c */ /* 0x000fda0000704470 */
[----:B------:R-:W-:Y:S01]  /*07a0*/  @!P0 IMAD.MOV.U32 R10, RZ, RZ, RZ ;  /* 0x000000ffff0a8224 */ /* 0x000fe200078e00ff */
[----:B------:R-:W-:Y:S06]  /*07b0*/  @!P0 BRA `(.L_x_8) ;  /* 0x00000000005c8947 */ /* 0x000fec0003800000 */
[----:B------:R-:W-:Y:S02]  /*07c0*/  FSETP.GTU.FTZ.AND P0, PT, |R0|, +INF , PT ;  /* 0x7f8000000000780b */ /* 0x000fe40003f1c200 */
[----:B------:R-:W-:-:S04]  /*07d0*/  FSETP.GTU.FTZ.AND P1, PT, |R3|, +INF , PT ;  /* 0x7f8000000300780b */ /* 0x000fc80003f3c200 */
[----:B------:R-:W-:-:S13]  /*07e0*/  PLOP3.LUT P0, PT, P0, P1, PT, 0xf8, 0x8f ;  /* 0x00000000008f781c */ /* 0x000fda0000703f70 */
[----:B------:R-:W-:Y:S05]  /*07f0*/  @P0 BRA `(.L_x_9) ;  /* 0x0000000400440947 */ /* 0x000fea0003800000 */
[----:B------:R-:W-:-:S13]  /*0800*/  LOP3.LUT P0, RZ, R9, 0x7fffffff, R8, 0xc8, !PT ;  /* 0x7fffffff09ff7812 */ /* 0x000fda000780c808 */
[----:B------:R-:W-:Y:S05]  /*0810*/  @!P0 BRA `(.L_x_10) ;  /* 0x0000000400348947 */ /* 0x000fea0003800000 */
[C---:B------:R-:W-:Y:S02]  /*0820*/  FSETP.NEU.FTZ.AND P2, PT, |R0|.reuse, +INF , PT ;  /* 0x7f8000000000780b */ /* 0x040fe40003f5d200 */
[----:B------:R-:W-:Y:S02]  /*0830*/  FSETP.NEU.FTZ.AND P1, PT, |R3|, +INF , PT ;  /* 0x7f8000000300780b */ /* 0x000fe40003f3d200 */
[----:B------:R-:W-:-:S11]  /*0840*/  FSETP.NEU.FTZ.AND P0, PT, |R0|, +INF , PT ;  /* 0x7f8000000000780b */ /* 0x000fd60003f1d200 */
[----:B------:R-:W-:Y:S05]  /*0850*/  @!P1 BRA !P2, `(.L_x_10) ;  /* 0x0000000400249947 */ /* 0x000fea0005000000 */
[----:B------:R-:W-:-:S04]  /*0860*/  LOP3.LUT P2, RZ, R8, 0x7fffffff, RZ, 0xc0, !PT ;  /* 0x7fffffff08ff7812 */ /* 0x000fc8000784c0ff */
[----:B------:R-:W-:-:S13]  /*0870*/  PLOP3.LUT P1, PT, P1, P2, PT, 0x2f, 0xf2 ;  /* 0x0000000000f2781c */ /* 0x000fda0000f24577 */
[----:B------:R-:W-:Y:S05]  /*0880*/  @P1 BRA `(.L_x_11) ;  /* 0x0000000400101947 */ /* 0x000fea0003800000 */
[----:B------:R-:W-:-:S04]  /*0890*/  LOP3.LUT P1, RZ, R9, 0x7fffffff, RZ, 0xc0, !PT ;  /* 0x7fffffff09ff7812 */ /* 0x000fc8000782c0ff */
[----:B------:R-:W-:-:S13]  /*08a0*/  PLOP3.LUT P0, PT, P0, P1, PT, 0x2f, 0xf2 ;  /* 0x0000000000f2781c */ /* 0x000fda0000702577 */
[----:B------:R-:W-:Y:S05]  /*08b0*/  @P0 BRA `(.L_x_12) ;  /* 0x0000000000f80947 */ /* 0x000fea0003800000 */
[----:B------:R-:W-:Y:S02]  /*08c0*/  ISETP.GE.AND P0, PT, R11, RZ, PT ;  /* 0x000000ff0b00720c */ /* 0x000fe40003f06270 */
[----:B------:R-:W-:-:S11]  /*08d0*/  ISETP.GE.AND P1, PT, R12, RZ, PT ;  /* 0x000000ff0c00720c */ /* 0x000fd60003f26270 */
[----:B------:R-:W-:Y:S02]  /*08e0*/  @P0 IMAD.MOV.U32 R10, RZ, RZ, RZ ;  /* 0x000000ffff0a0224 */ /* 0x000fe400078e00ff */
[----:B------:R-:W-:Y:S01]  /*08f0*/  @!P0 FFMA R8, R0, 1.84467440737095516160e+19, RZ ;  /* 0x5f80000000088823 */ /* 0x000fe200000000ff */
[----:B------:R-:W-:Y:S02]  /*0900*/  @!P0 IMAD.MOV.U32 R10, RZ, RZ, -0x40 ;  /* 0xffffffc0ff0a8424 */ /* 0x000fe400078e00ff */
[----:B------:R-:W-:Y:S02]  /*0910*/  @!P1 FFMA R9, R3, 1.84467440737095516160e+19, RZ ;  /* 0x5f80000003099823 */ /* 0x000fe400000000ff */
[----:B------:R-:W-:-:S07]  /*0920*/  @!P1 VIADD R10, R10, 0x40 ;  /* 0x000000400a0a9836 */ /* 0x000fce0000000000 */
.L_x_8:
[----:B------:R-:W-:Y:S01]  /*0930*/  LEA R0, R7, 0xc0800000, 0x17 ;  /* 0xc080000007007811 */ /* 0x000fe200078eb8ff */
[----:B------:R-:W-:-:S04]  /*0940*/  VIADD R6, R6, 0xffffff81 ;  /* 0xffffff8106067836 */ /* 0x000fc80000000000 */
[----:B------:R-:W-:Y:S01]  /*0950*/  IMAD.IADD R9, R9, 0x1, -R0 ;  /* 0x0000000109097824 */ /* 0x000fe200078e0a00 */
[C---:B------:R-:W-:Y:S01]  /*0960*/  IADD3 R7, PT, PT, R6.reuse, 0x7f, -R7 ;  /* 0x0000007f06077810 */ /* 0x040fe20007ffe807 */
[----:B------:R-:W-:Y:S02]  /*0970*/  IMAD R0, R6, -0x800000, R8 ;  /* 0xff80000006007824 */ /* 0x000fe400078e0208 */
[----:B------:R-:W0:Y:S01]  /*0980*/  MUFU.RCP R3, R9 ;  /* 0x0000000900037308 */ /* 0x000e220000001000 */
[----:B------:R-:W-:Y:S01]  /*0990*/  FADD.FTZ R11, -R9, -RZ ;  /* 0x800000ff090b7221 */ /* 0x000fe20000010100 */
[----:B------:R-:W-:-:S03]  /*09a0*/  IMAD.IADD R7, R7, 0x1, R10 ;  /* 0x0000000107077824 */ /* 0x000fc600078e020a */
[----:B0-----:R-:W-:-:S04]  /*09b0*/  FFMA R12, R3, R11, 1 ;  /* 0x3f800000030c7423 */ /* 0x001fc8000000000b */
[----:B------:R-:W-:-:S04]  /*09c0*/  FFMA R12, R3, R12, R3 ;  /* 0x0000000c030c7223 */ /* 0x000fc80000000003 */
[----:B------:R-:W-:-:S04]  /*09d0*/  FFMA R3, R0, R12, RZ ;  /* 0x0000000c00037223 */ /* 0x000fc800000000ff */
[----:B------:R-:W-:-:S04]  /*09e0*/  FFMA R8, R11, R3, R0 ;  /* 0x000000030b087223 */ /* 0x000fc80000000000 */
[----:B------:R-:W-:-:S04]  /*09f0*/  FFMA R13, R12, R8, R3 ;  /* 0x000000080c0d7223 */ /* 0x000fc80000000003 */
[----:B------:R-:W-:-:S04]  /*0a00*/  FFMA R8, R11, R13, R0 ;  /* 0x0000000d0b087223 */ /* 0x000fc80000000000 */
[----:B------:R-:W-:-:S05]  /*0a10*/  FFMA R0, R12, R8, R13 ;  /* 0x000000080c007223 */ /* 0x000fca000000000d */
[----:B------:R-:W-:-:S04]  /*0a20*/  SHF.R.U32.HI R3, RZ, 0x17, R0 ;  /* 0x00000017ff037819 */ /* 0x000fc80000011600 */
[----:B------:R-:W-:-:S05]  /*0a30*/  LOP3.LUT R3, R3, 0xff, RZ, 0xc0, !PT ;  /* 0x000000ff03037812 */ /* 0x000fca00078ec0ff */
[----:B------:R-:W-:-:S04]  /*0a40*/  IMAD.IADD R9, R3, 0x1, R7 ;  /* 0x0000000103097824 */ /* 0x000fc800078e0207 */
[----:B------:R-:W-:-:S05]  /*0a50*/  VIADD R3, R9, 0xffffffff ;  /* 0xffffffff09037836 */ /* 0x000fca0000000000 */
[----:B------:R-:W-:-:S13]  /*0a60*/  ISETP.GE.U32.AND P0, PT, R3, 0xfe, PT ;  /* 0x000000fe0300780c */ /* 0x000fda0003f06070 */
[----:B------:R-:W-:Y:S05]  /*0a70*/  @!P0 BRA `(.L_x_13) ;  /* 0x0000000000808947 */ /* 0x000fea0003800000 */
[----:B------:R-:W-:-:S13]  /*0a80*/  ISETP.GT.AND P0, PT, R9, 0xfe, PT ;  /* 0x000000fe0900780c */ /* 0x000fda0003f04270 */
[----:B------:R-:W-:Y:S05]  /*0a90*/  @P0 BRA `(.L_x_14) ;  /* 0x00000000006c0947 */ /* 0x000fea0003800000 */
[----:B------:R-:W-:-:S13]  /*0aa0*/  ISETP.GE.AND P0, PT, R9, 0x1, PT ;  /* 0x000000010900780c */ /* 0x000fda0003f06270 */
[----:B------:R-:W-:Y:S05]  /*0ab0*/  @P0 BRA `(.L_x_15) ;  /* 0x0000000000980947 */ /* 0x000fea0003800000 */
[----:B------:R-:W-:Y:S02]  /*0ac0*/  ISETP.GE.AND P0, PT, R9, -0x18, PT ;  /* 0xffffffe80900780c */ /* 0x000fe40003f06270 */
[----:B------:R-:W-:-:S11]  /*0ad0*/  LOP3.LUT R0, R0, 0x80000000, RZ, 0xc0, !PT ;  /* 0x8000000000007812 */ /* 0x000fd600078ec0ff */
[----:B------:R-:W-:Y:S05]  /*0ae0*/  @!P0 BRA `(.L_x_15) ;  /* 0x00000000008c8947 */ /* 0x000fea0003800000 */
[CCC-:B------:R-:W-:Y:S01]  /*0af0*/  FFMA.RZ R3, R12.reuse, R8.reuse, R13.reuse ;  /* 0x000000080c037223 */ /* 0x1c0fe2000000c00d */
[CCC-:B------:R-:W-:Y:S01]  /*0b00*/  FFMA.RM R6, R12.reuse, R8.reuse, R13.reuse ;  /* 0x000000080c067223 */ /* 0x1c0fe2000000400d */
[C---:B------:R-:W-:Y:S02]  /*0b10*/  ISETP.NE.AND P2, PT, R9.reuse, RZ, PT ;  /* 0x000000ff0900720c */ /* 0x040fe40003f45270 */
[----:B------:R-:W-:Y:S02]  /*0b20*/  ISETP.NE.AND P1, PT, R9, RZ, PT ;  /* 0x000000ff0900720c */ /* 0x000fe40003f25270 */
[----:B------:R-:W-:Y:S01]  /*0b30*/  LOP3.LUT R7, R3, 0x7fffff, RZ, 0xc0, !PT ;  /* 0x007fffff03077812 */ /* 0x000fe200078ec0ff */
[----:B------:R-:W-:Y:S01]  /*0b40*/  FFMA.RP R3, R12, R8, R13 ;  /* 0x000000080c037223 */ /* 0x000fe2000000800d */
[----:B------:R-:W-:Y:S02]  /*0b50*/  VIADD R8, R9, 0x20 ;  /* 0x0000002009087836 */ /* 0x000fe40000000000 */
[----:B------:R-:W-:Y:S01]  /*0b60*/  LOP3.LUT R7, R7, 0x800000, RZ, 0xfc, !PT ;  /* 0x0080000007077812 */ /* 0x000fe200078efcff */
[----:B------:R-:W-:Y:S01]  /*0b70*/  IMAD.MOV R9, RZ, RZ, -R9 ;  /* 0x000000ffff097224 */ /* 0x000fe200078e0a09 */
[----:B------:R-:W-:-:S02]  /*0b80*/  FSETP.NEU.FTZ.AND P0, PT, R3, R6, PT ;  /* 0x000000060300720b */ /* 0x000fc40003f1d000 */
[----:B------:R-:W-:Y:S02]  /*0b90*/  SHF.L.U32 R8, R7, R8, RZ ;  /* 0x0000000807087219 */ /* 0x000fe400000006ff */
[----:B------:R-:W-:Y:S02]  /*0ba0*/  SEL R6, R9, RZ, P2 ;  /* 0x000000ff09067207 */ /* 0x000fe40001000000 */
[----:B------:R-:W-:Y:S02]  /*0bb0*/  ISETP.NE.AND P1, PT, R8, RZ, P1 ;  /* 0x000000ff0800720c */ /* 0x000fe40000f25270 */
[----:B------:R-:W-:Y:S02]  /*0bc0*/  SHF.R.U32.HI R6, RZ, R6, R7 ;  /* 0x00000006ff067219 */ /* 0x000fe40000011607 */
[----:B------:R-:W-:Y:S02]  /*0bd0*/  PLOP3.LUT P0, PT, P0, P1, PT, 0xf8, 0x8f ;  /* 0x00000000008f781c */ /* 0x000fe40000703f70 */
[----:B------:R-:W-:-:S02]  /*0be0*/  SHF.R.U32.HI R8, RZ, 0x1, R6 ;  /* 0x00000001ff087819 */ /* 0x000fc40000011606 */
[----:B------:R-:W-:-:S04]  /*0bf0*/  SEL R3, RZ, 0x1, !P0 ;  /* 0x00000001ff037807 */ /* 0x000fc80004000000 */
[----:B------:R-:W-:-:S04]  /*0c00*/  LOP3.LUT R3, R3, 0x1, R8, 0xf8, !PT ;  /* 0x0000000103037812 */ /* 0x000fc800078ef808 */
[----:B------:R-:W-:-:S05]  /*0c10*/  LOP3.LUT R3, R3, R6, RZ, 0xc0, !PT ;  /* 0x0000000603037212 */ /* 0x000fca00078ec0ff */
[----:B------:R-:W-:-:S05]  /*0c20*/  IMAD.IADD R3, R8, 0x1, R3 ;  /* 0x0000000108037824 */ /* 0x000fca00078e0203 */
[----:B------:R-:W-:Y:S01]  /*0c30*/  LOP3.LUT R0, R3, R0, RZ, 0xfc, !PT ;  /* 0x0000000003007212 */ /* 0x000fe200078efcff */
[----:B------:R-:W-:Y:S06]  /*0c40*/  BRA `(.L_x_15) ;  /* 0x0000000000347947 */ /* 0x000fec0003800000 */
.L_x_14:
[----:B------:R-:W-:-:S04]  /*0c50*/  LOP3.LUT R0, R0, 0x80000000, RZ, 0xc0, !PT ;  /* 0x8000000000007812 */ /* 0x000fc800078ec0ff */
[----:B------:R-:W-:Y:S01]  /*0c60*/  LOP3.LUT R0, R0, 0x7f800000, RZ, 0xfc, !PT ;  /* 0x7f80000000007812 */ /* 0x000fe200078efcff */
[----:B------:R-:W-:Y:S06]  /*0c70*/  BRA `(.L_x_15) ;  /* 0x0000000000287947 */ /* 0x000fec0003800000 */
.L_x_13:
[----:B------:R-:W-:Y:S01]  /*0c80*/  IMAD R0, R7, 0x800000, R0 ;  /* 0x0080000007007824 */ /* 0x000fe200078e0200 */
[----:B------:R-:W-:Y:S06]  /*0c90*/  BRA `(.L_x_15) ;  /* 0x0000000000207947 */ /* 0x000fec0003800000 */
.L_x_12:
[----:B------:R-:W-:-:S04]  /*0ca0*/  LOP3.LUT R0, R9, 0x80000000, R8, 0x48, !PT ;  /* 0x8000000009007812 */ /* 0x000fc800078e4808 */
[----:B------:R-:W-:Y:S01]  /*0cb0*/  LOP3.LUT R0, R0, 0x7f800000, RZ, 0xfc, !PT ;  /* 0x7f80000000007812 */ /* 0x000fe200078efcff */
[----:B------:R-:W-:Y:S06]  /*0cc0*/  BRA `(.L_x_15) ;  /* 0x0000000000147947 */ /* 0x000fec0003800000 */
.L_x_11:
[----:B------:R-:W-:Y:S01]  /*0cd0*/  LOP3.LUT R0, R9, 0x80000000, R8, 0x48, !PT ;  /* 0x8000000009007812 */ /* 0x000fe200078e4808 */
[----:B------:R-:W-:Y:S06]  /*0ce0*/  BRA `(.L_x_15) ;  /* 0x00000000000c7947 */ /* 0x000fec0003800000 */
.L_x_10:
[----:B------:R-:W0:Y:S01]  /*0cf0*/  MUFU.RSQ R0, -QNAN ;  /* 0xffc0000000007908 */ /* 0x000e220000001400 */
[----:B------:R-:W-:Y:S05]  /*0d00*/  BRA `(.L_x_15) ;  /* 0x0000000000047947 */ /* 0x000fea0003800000 */
.L_x_9:
[----:B------:R-:W-:-:S07]  /*0d10*/  FADD.FTZ R0, R0, R3 ;  /* 0x0000000300007221 */ /* 0x000fce0000010000 */
.L_x_15:
[----:B------:R-:W-:-:S04]  /*0d20*/  IMAD.MOV.U32 R3, RZ, RZ, 0x0 ;  /* 0x00000000ff037424 */ /* 0x000fc800078e00ff */
[----:B0-----:R-:W-:Y:S05]  /*0d30*/  RET.REL.NODEC R2 `(_Z16pairwise_hammingPKhiiPf) ;  /* 0xfffffff002b07950 */ /* 0x001fea0003c3ffff */
.L_x_16:
[----:B------:R-:W-:-:S00]  /*0d40*/  BRA `(.L_x_16) ;  /* 0xfffffffc00fc7947 */ /* 0x000fc0000383ffff */
[----:B------:R-:W-:-:S00]  /*0d50*/  NOP ;  /* 0x0000000000007918 */ /* 0x000fc00000000000 */
        /* <DEDUP_REMOVED lines=10> */
.L_x_17:


//--------------------- .nv.shared._Z16pairwise_hammingPKhiiPf --------------------------
	.section	.nv.shared._Z16pairwise_hammingPKhiiPf,"aw",@nobits
	.sectionflags	@""
	.align	16
	.zero		1024


//--------------------- .nv.shared.reserved.0     --------------------------
	.section	.nv.shared.reserved.0,"aw",@nobits
	.weak		__nv_reservedSMEM_offset_0_alias
	.size		__nv_reservedSMEM_offset_0_alias, 0, 64
	.other		__nv_reservedSMEM_offset_0_alias,@"STO_CUDA_RESERVED_SHARED STV_DEFAULT"
__nv_reservedSMEM_offset_0_alias:
	.zero		0
	.zero		64


//--------------------- .nv.constant0._Z16pairwise_hammingPKhiiPf --------------------------
	.section	.nv.constant0._Z16pairwise_hammingPKhiiPf,"a",@progbits
	.sectionflags	@""
	.align	4
.nv.constant0._Z16pairwise_hammingPKhiiPf:
	.zero		920


//--------------------- SYMBOLS --------------------------

	.type		.nv.reservedSmem.offset0,@object
	.size		.nv.reservedSmem.offset0,0x4
	.type		.nv.reservedSmem.cap,@object
	.size		.nv.reservedSmem.cap,0x4
